	.headerflags	@"EF_CUDA_TEXMODE_UNIFIED EF_CUDA_64BIT_ADDRESS EF_CUDA_ACCELERATORS EF_CUDA_SM90 EF_CUDA_VIRTUAL_SM(EF_CUDA_SM90)"
	.elftype	@"ET_EXEC"


//--------------------- .nv.info                  --------------------------
	.section	.nv.info,"",@"SHT_CUDA_INFO"
	.align	4


	//----- nvinfo : EIATTR_REGCOUNT
	.align		4
        /*0000*/ 	.byte	0x04, 0x2f
        /*0002*/ 	.short	(.L_1 - .L_0)
	.align		4
.L_0:
        /*0004*/ 	.word	index@(triton_poi_fused_native_layer_norm_7)
        /*0008*/ 	.word	0x0000001a


	//----- nvinfo : EIATTR_MIN_STACK_SIZE
	.align		4
.L_1:
        /*000c*/ 	.byte	0x04, 0x12
        /*000e*/ 	.short	(.L_3 - .L_2)
	.align		4
.L_2:
        /*0010*/ 	.word	index@(triton_poi_fused_native_layer_norm_7)
        /*0014*/ 	.word	0x00000000


	//----- nvinfo : EIATTR_FRAME_SIZE
	.align		4
.L_3:
        /*0018*/ 	.byte	0x04, 0x11
        /*001a*/ 	.short	(.L_5 - .L_4)
	.align		4
.L_4:
        /*001c*/ 	.word	index@(triton_poi_fused_native_layer_norm_7)
        /*0020*/ 	.word	0x00000000


	//----- nvinfo : EIATTR_MIN_STACK_SIZE
	.align		4
.L_5:
        /*0024*/ 	.byte	0x04, 0x12
        /*0026*/ 	.short	(.L_7 - .L_6)
	.align		4
.L_6:
        /*0028*/ 	.word	index@(triton_poi_fused_native_layer_norm_7)
        /*002c*/ 	.word	0x00000000
.L_7:


//--------------------- .nv.info.triton_poi_fused_native_layer_norm_7 --------------------------
	.section	.nv.info.triton_poi_fused_native_layer_norm_7,"",@"SHT_CUDA_INFO"
	.sectionflags	@""
	.align	4


	//----- nvinfo : EIATTR_CUDA_API_VERSION
	.align		4
        /*0000*/ 	.byte	0x04, 0x37
        /*0002*/ 	.short	(.L_9 - .L_8)
.L_8:
        /*0004*/ 	.word	0x0000007c


	//----- nvinfo : EIATTR_KPARAM_INFO
	.align		4
.L_9:
        /*0008*/ 	.byte	0x04, 0x17
        /*000a*/ 	.short	(.L_11 - .L_10)
.L_10:
        /*000c*/ 	.word	0x00000000
        /*0010*/ 	.short	0x0006
        /*0012*/ 	.short	0x0030
        /*0014*/ 	.byte	0x00, 0xf0, 0x11, 0x00


	//----- nvinfo : EIATTR_KPARAM_INFO
	.align		4
.L_11:
        /*0018*/ 	.byte	0x04, 0x17
        /*001a*/ 	.short	(.L_13 - .L_12)
.L_12:
        /*001c*/ 	.word	0x00000000
        /*0020*/ 	.short	0x0005
        /*0022*/ 	.short	0x0028
        /*0024*/ 	.byte	0x00, 0xf4, 0x21, 0x00


	//----- nvinfo : EIATTR_KPARAM_INFO
	.align		4
.L_13:
        /*0028*/ 	.byte	0x04, 0x17
        /*002a*/ 	.short	(.L_15 - .L_14)
.L_14:
        /*002c*/ 	.word	0x00000000
        /*0030*/ 	.short	0x0004
        /*0032*/ 	.short	0x0020
        /*0034*/ 	.byte	0x00, 0xf4, 0x21, 0x00


	//----- nvinfo : EIATTR_KPARAM_INFO
	.align		4
.L_15:
        /*0038*/ 	.byte	0x04, 0x17
        /*003a*/ 	.short	(.L_17 - .L_16)
.L_16:
        /*003c*/ 	.word	0x00000000
        /*0040*/ 	.short	0x0003
        /*0042*/ 	.short	0x0018
        /*0044*/ 	.byte	0x00, 0xf4, 0x21, 0x00


	//----- nvinfo : EIATTR_KPARAM_INFO
	.align		4
.L_17:
        /*0048*/ 	.byte	0x04, 0x17
        /*004a*/ 	.short	(.L_19 - .L_18)
.L_18:
        /*004c*/ 	.word	0x00000000
        /*0050*/ 	.short	0x0002
        /*0052*/ 	.short	0x0010
        /*0054*/ 	.byte	0x00, 0xf4, 0x21, 0x00


	//----- nvinfo : EIATTR_KPARAM_INFO
	.align		4
.L_19:
        /*0058*/ 	.byte	0x04, 0x17
        /*005a*/ 	.short	(.L_21 - .L_20)
.L_20:
        /*005c*/ 	.word	0x00000000
        /*0060*/ 	.short	0x0001
        /*0062*/ 	.short	0x0008
        /*0064*/ 	.byte	0x00, 0xf4, 0x21, 0x00


	//----- nvinfo : EIATTR_KPARAM_INFO
	.align		4
.L_21:
        /*0068*/ 	.byte	0x04, 0x17
        /*006a*/ 	.short	(.L_23 - .L_22)
.L_22:
        /*006c*/ 	.word	0x00000000
        /*0070*/ 	.short	0x0000
        /*0072*/ 	.short	0x0000
        /*0074*/ 	.byte	0x00, 0xf4, 0x21, 0x00


	//----- nvinfo : EIATTR_SPARSE_MMA_MASK
	.align		4
.L_23:
        /*0078*/ 	.byte	0x03, 0x50
        /*007a*/ 	.short	0x0000


	//----- nvinfo : EIATTR_MAXREG_COUNT
	.align		4
        /*007c*/ 	.byte	0x03, 0x1b
        /*007e*/ 	.short	0x00ff


	//----- nvinfo : EIATTR_EXIT_INSTR_OFFSETS
	.align		4
        /*0080*/ 	.byte	0x04, 0x1c
        /*0082*/ 	.short	(.L_25 - .L_24)


	//   ....[0]....
.L_24:
        /*0084*/ 	.word	0x000002d0


	//   ....[1]....
        /*0088*/ 	.word	0x000002f0


	//----- nvinfo : EIATTR_REQNTID
	.align		4
.L_25:
        /*008c*/ 	.byte	0x04, 0x10
        /*008e*/ 	.short	(.L_27 - .L_26)
.L_26:
        /*0090*/ 	.word	0x00000020
        /*0094*/ 	.word	0x00000001
        /*0098*/ 	.word	0x00000001


	//----- nvinfo : EIATTR_CBANK_PARAM_SIZE
	.align		4
.L_27:
        /*009c*/ 	.byte	0x03, 0x19
        /*009e*/ 	.short	0x0034


	//----- nvinfo : EIATTR_PARAM_CBANK
	.align		4
        /*00a0*/ 	.byte	0x04, 0x0a
        /*00a2*/ 	.short	(.L_29 - .L_28)
	.align		4
.L_28:
        /*00a4*/ 	.word	index@(.nv.constant0.triton_poi_fused_native_layer_norm_7)
        /*00a8*/ 	.short	0x0210
        /*00aa*/ 	.short	0x0034


	//----- nvinfo : EIATTR_SW_WAR
	.align		4
.L_29:
        /*00ac*/ 	.byte	0x04, 0x36
        /*00ae*/ 	.short	(.L_31 - .L_30)
.L_30:
        /*00b0*/ 	.word	0x00000008
.L_31:


//--------------------- .nv.callgraph             --------------------------
	.section	.nv.callgraph,"",@"SHT_CUDA_CALLGRAPH"
	.align	4
	.sectionentsize	8
	.align		4
        /*0000*/ 	.word	0x00000000
	.align		4
        /*0004*/ 	.word	0xffffffff
	.align		4
        /*0008*/ 	.word	0x00000000
	.align		4
        /*000c*/ 	.word	0xfffffffe
	.align		4
        /*0010*/ 	.word	0x00000000
	.align		4
        /*0014*/ 	.word	0xfffffffd
	.align		4
        /*0018*/ 	.word	0x00000000
	.align		4
        /*001c*/ 	.word	0xfffffffc


//--------------------- .text.triton_poi_fused_native_layer_norm_7 --------------------------
	.section	.text.triton_poi_fused_native_layer_norm_7,"ax",@progbits
	.align	128
        .global         triton_poi_fused_native_layer_norm_7
        .type           triton_poi_fused_native_layer_norm_7,@function
        .size           triton_poi_fused_native_layer_norm_7,(.L_x_1 - triton_poi_fused_native_layer_norm_7)
        .other          triton_poi_fused_native_layer_norm_7,@"STO_CUDA_ENTRY STV_DEFAULT"
triton_poi_fused_native_layer_norm_7:
.text.triton_poi_fused_native_layer_norm_7:
[----:B------:R-:W0:Y:S01]  /*0000*/  LDC R1, c[0x0][0x28] ;  /* 0x00000a00ff017b82 */ /* 0x000e220000000800 */
[----:B------:R-:W1:Y:S07]  /*0010*/  S2R R0, SR_TID.X ;  /* 0x0000000000007919 */ /* 0x000e6e0000002100 */
[----:B------:R-:W2:Y:S01]  /*0020*/  LDC.64 R4, c[0x0][0x218] ;  /* 0x00008600ff047b82 */ /* 0x000ea20000000a00 */
[----:B------:R-:W-:Y:S01]  /*0030*/  IMAD.MOV.U32 R21, RZ, RZ, RZ ;  /* 0x000000ffff157224 */ /* 0x000fe200078e00ff */
[----:B------:R-:W-:Y:S01]  /*0040*/  CS2R R18, SRZ ;  /* 0x0000000000127805 */ /* 0x000fe2000001ff00 */
[----:B------:R-:W3:Y:S05]  /*0050*/  S2R R13, SR_CTAID.X ;  /* 0x00000000000d7919 */ /* 0x000eea0000002500 */
[----:B------:R-:W4:Y:S01]  /*0060*/  LDC.64 R2, c[0x0][0x210] ;  /* 0x00008400ff027b82 */ /* 0x000f220000000a00 */
[----:B------:R-:W-:-:S07]  /*0070*/  ULDC.64 UR4, c[0x0][0x208] ;  /* 0x0000820000047ab9 */ /* 0x000fce0000000a00 */
[----:B------:R-:W5:Y:S08]  /*0080*/  LDC.64 R6, c[0x0][0x220] ;  /* 0x00008800ff067b82 */ /* 0x000f700000000a00 */
[----:B------:R-:W5:Y:S01]  /*0090*/  LDC.64 R8, c[0x0][0x228] ;  /* 0x00008a00ff087b82 */ /* 0x000f620000000a00 */
[----:B-1----:R-:W-:-:S07]  /*00a0*/  SHF.L.U32 R0, R0, 0x1, RZ ;  /* 0x0000000100007819 */ /* 0x002fce00000006ff */
[----:B------:R-:W1:Y:S01]  /*00b0*/  LDC.64 R10, c[0x0][0x230] ;  /* 0x00008c00ff0a7b82 */ /* 0x000e620000000a00 */
[----:B------:R-:W-:-:S04]  /*00c0*/  LOP3.LUT R0, R0, 0x3e, RZ, 0xc0, !PT ;  /* 0x0000003e00007812 */ /* 0x000fc800078ec0ff */
[----:B---3--:R-:W-:-:S04]  /*00d0*/  LEA R13, R13, R0, 0x6 ;  /* 0x000000000d0d7211 */ /* 0x008fc800078e30ff */
[----:B------:R-:W-:Y:S01]  /*00e0*/  SHF.R.S32.HI R0, RZ, 0x1f, R13 ;  /* 0x0000001fff007819 */ /* 0x000fe2000001140d */
[----:B------:R-:W-:Y:S01]  /*00f0*/  HFMA2.MMA R14, -RZ, RZ, 0, 0 ;  /* 0x00000000ff0e7435 */ /* 0x000fe200000001ff */
[C---:B------:R-:W-:Y:S01]  /*0100*/  ISETP.GE.AND P0, PT, R13.reuse, 0x40, PT ;  /* 0x000000400d00780c */ /* 0x040fe20003f06270 */
[----:B----4-:R-:W-:Y:S01]  /*0110*/  IMAD.WIDE R2, R13, 0x4, R2 ;  /* 0x000000040d027825 */ /* 0x010fe200078e0202 */
[----:B------:R-:W-:-:S04]  /*0120*/  LEA.HI R0, R0, R13, RZ, 0x2 ;  /* 0x0000000d00007211 */ /* 0x000fc800078f10ff */
[----:B------:R-:W-:Y:S02]  /*0130*/  LOP3.LUT R12, R0, 0xfffffffc, RZ, 0xc0, !PT ;  /* 0xfffffffc000c7812 */ /* 0x000fe400078ec0ff */
[----:B------:R-:W-:Y:S01]  /*0140*/  SHF.R.S32.HI R15, RZ, 0x2, R0 ;  /* 0x00000002ff0f7819 */ /* 0x000fe20000011400 */
[----:B------:R-:W-:Y:S02]  /*0150*/  HFMA2.MMA R0, -RZ, RZ, 0, 0 ;  /* 0x00000000ff007435 */ /* 0x000fe400000001ff */
[----:B------:R-:W-:Y:S02]  /*0160*/  IMAD.IADD R17, R13, 0x1, -R12 ;  /* 0x000000010d117824 */ /* 0x000fe400078e0a0c */
[C---:B--2---:R-:W-:Y:S01]  /*0170*/  IMAD.WIDE R4, R15.reuse, 0x4, R4 ;  /* 0x000000040f047825 */ /* 0x044fe200078e0204 */
[----:B------:R-:W-:Y:S01]  /*0180*/  MOV R12, RZ ;  /* 0x000000ff000c7202 */ /* 0x000fe20000000f00 */
[----:B------:R2:W3:Y:S02]  /*0190*/  @!P0 LDG.E.64 R18, desc[UR4][R2.64] ;  /* 0x0000000402128981 */ /* 0x0004e4000c1e1b00 */
[----:B-----5:R-:W-:-:S02]  /*01a0*/  IMAD.WIDE R6, R15, 0x4, R6 ;  /* 0x000000040f067825 */ /* 0x020fc400078e0206 */
[----:B------:R-:W3:Y:S01]  /*01b0*/  @!P0 LDG.E.EL R21, desc[UR4][R4.64] ;  /* 0x0000000404158981 */ /* 0x000ee2000c2e1900 */
[----:B------:R-:W-:Y:S01]  /*01c0*/  CS2R R22, SRZ ;  /* 0x0000000000167805 */ /* 0x000fe2000001ff00 */
[C---:B0-----:R-:W-:Y:S02]  /*01d0*/  IMAD.WIDE R8, R17.reuse, 0x4, R8 ;  /* 0x0000000411087825 */ /* 0x041fe400078e0208 */
[----:B------:R-:W4:Y:S02]  /*01e0*/  @!P0 LDG.E.EL R0, desc[UR4][R4.64] ;  /* 0x0000000404008981 */ /* 0x000f24000c2e1900 */
[----:B-1----:R-:W-:Y:S01]  /*01f0*/  IMAD.WIDE R10, R17, 0x4, R10 ;  /* 0x00000004110a7825 */ /* 0x002fe200078e020a */
[----:B------:R-:W-:Y:S01]  /*0200*/  CS2R R16, SRZ ;  /* 0x0000000000107805 */ /* 0x000fe2000001ff00 */
[----:B------:R-:W5:Y:S01]  /*0210*/  @!P0 LDG.E.EL R12, desc[UR4][R6.64] ;  /* 0x00000004060c8981 */ /* 0x000f62000c2e1900 */
[----:B--2---:R-:W0:Y:S03]  /*0220*/  LDC.64 R2, c[0x0][0x238] ;  /* 0x00008e00ff027b82 */ /* 0x004e260000000a00 */
[----:B------:R-:W2:Y:S04]  /*0230*/  @!P0 LDG.E.EL R14, desc[UR4][R6.64] ;  /* 0x00000004060e8981 */ /* 0x000ea8000c2e1900 */
[----:B------:R-:W2:Y:S04]  /*0240*/  @!P0 LDG.E.EL.64 R16, desc[UR4][R8.64] ;  /* 0x0000000408108981 */ /* 0x000ea8000c2e1b00 */
[----:B------:R-:W2:Y:S01]  /*0250*/  @!P0 LDG.E.EL.64 R22, desc[UR4][R10.64] ;  /* 0x000000040a168981 */ /* 0x000ea2000c2e1b00 */
[----:B0-----:R-:W-:-:S04]  /*0260*/  IMAD.WIDE R2, R13, 0x4, R2 ;  /* 0x000000040d027825 */ /* 0x001fc800078e0202 */
[----:B---3--:R-:W-:Y:S01]  /*0270*/  FADD R21, -R21, R18 ;  /* 0x0000001215157221 */ /* 0x008fe20000000100 */
[----:B----4-:R-:W-:-:S03]  /*0280*/  FADD R19, -R0, R19 ;  /* 0x0000001300137221 */ /* 0x010fc60000000100 */
[----:B-----5:R-:W-:Y:S01]  /*0290*/  FMUL R21, R21, R12 ;  /* 0x0000000c15157220 */ /* 0x020fe20000400000 */
[----:B--2---:R-:W-:-:S03]  /*02a0*/  FMUL R14, R19, R14 ;  /* 0x0000000e130e7220 */ /* 0x004fc60000400000 */
[----:B------:R-:W-:Y:S01]  /*02b0*/  FFMA R16, R21, R16, R22 ;  /* 0x0000001015107223 */ /* 0x000fe20000000016 */
[----:B------:R-:W-:Y:S01]  /*02c0*/  FFMA R17, R14, R17, R23 ;  /* 0x000000110e117223 */ /* 0x000fe20000000017 */
[----:B------:R-:W-:Y:S06]  /*02d0*/  @P0 EXIT ;  /* 0x000000000000094d */ /* 0x000fec0003800000 */
[----:B------:R-:W-:Y:S01]  /*02e0*/  STG.E.64 desc[UR4][R2.64], R16 ;  /* 0x0000001002007986 */ /* 0x000fe2000c101b04 */
[----:B------:R-:W-:Y:S05]  /*02f0*/  EXIT ;  /* 0x000000000000794d */ /* 0x000fea0003800000 */
.L_x_0:
[----:B------:R-:W-:-:S00]  /*0300*/  BRA `(.L_x_0) ;  /* 0xfffffffc00fc7947 */ /* 0x000fc0000383ffff */
[----:B------:R-:W-:-:S00]  /*0310*/  NOP ;  /* 0x0000000000007918 */ /* 0x000fc00000000000 */
        /* <DEDUP_REMOVED lines=14> */
.L_x_1:


//--------------------- .nv.constant0.triton_poi_fused_native_layer_norm_7 --------------------------
	.section	.nv.constant0.triton_poi_fused_native_layer_norm_7,"a",@progbits
	.sectionflags	@""
	.align	4
.nv.constant0.triton_poi_fused_native_layer_norm_7:
	.zero		580
